	.headerflags	@"EF_CUDA_TEXMODE_UNIFIED EF_CUDA_64BIT_ADDRESS EF_CUDA_ACCELERATORS EF_CUDA_SM90 EF_CUDA_VIRTUAL_SM(EF_CUDA_SM90)"
	.elftype	@"ET_EXEC"


//--------------------- .nv.info                  --------------------------
	.section	.nv.info,"",@"SHT_CUDA_INFO"
	.align	4


	//----- nvinfo : EIATTR_REGCOUNT
	.align		4
        /*0000*/ 	.byte	0x04, 0x2f
        /*0002*/ 	.short	(.L_1 - .L_0)
	.align		4
.L_0:
        /*0004*/ 	.word	index@(triton_poi_fused_mul_sigmoid_52)
        /*0008*/ 	.word	0x0000000e


	//----- nvinfo : EIATTR_MIN_STACK_SIZE
	.align		4
.L_1:
        /*000c*/ 	.byte	0x04, 0x12
        /*000e*/ 	.short	(.L_3 - .L_2)
	.align		4
.L_2:
        /*0010*/ 	.word	index@(triton_poi_fused_mul_sigmoid_52)
        /*0014*/ 	.word	0x00000000


	//----- nvinfo : EIATTR_FRAME_SIZE
	.align		4
.L_3:
        /*0018*/ 	.byte	0x04, 0x11
        /*001a*/ 	.short	(.L_5 - .L_4)
	.align		4
.L_4:
        /*001c*/ 	.word	index@(triton_poi_fused_mul_sigmoid_52)
        /*0020*/ 	.word	0x00000000


	//----- nvinfo : EIATTR_MIN_STACK_SIZE
	.align		4
.L_5:
        /*0024*/ 	.byte	0x04, 0x12
        /*0026*/ 	.short	(.L_7 - .L_6)
	.align		4
.L_6:
        /*0028*/ 	.word	index@(triton_poi_fused_mul_sigmoid_52)
        /*002c*/ 	.word	0x00000000
.L_7:


//--------------------- .nv.info.triton_poi_fused_mul_sigmoid_52 --------------------------
	.section	.nv.info.triton_poi_fused_mul_sigmoid_52,"",@"SHT_CUDA_INFO"
	.sectionflags	@""
	.align	4


	//----- nvinfo : EIATTR_CUDA_API_VERSION
	.align		4
        /*0000*/ 	.byte	0x04, 0x37
        /*0002*/ 	.short	(.L_9 - .L_8)
.L_8:
        /*0004*/ 	.word	0x0000007c


	//----- nvinfo : EIATTR_KPARAM_INFO
	.align		4
.L_9:
        /*0008*/ 	.byte	0x04, 0x17
        /*000a*/ 	.short	(.L_11 - .L_10)
.L_10:
        /*000c*/ 	.word	0x00000000
        /*0010*/ 	.short	0x0002
        /*0012*/ 	.short	0x0010
        /*0014*/ 	.byte	0x00, 0xf0, 0x11, 0x00


	//----- nvinfo : EIATTR_KPARAM_INFO
	.align		4
.L_11:
        /*0018*/ 	.byte	0x04, 0x17
        /*001a*/ 	.short	(.L_13 - .L_12)
.L_12:
        /*001c*/ 	.word	0x00000000
        /*0020*/ 	.short	0x0001
        /*0022*/ 	.short	0x0008
        /*0024*/ 	.byte	0x00, 0xf4, 0x21, 0x00


	//----- nvinfo : EIATTR_KPARAM_INFO
	.align		4
.L_13:
        /*0028*/ 	.byte	0x04, 0x17
        /*002a*/ 	.short	(.L_15 - .L_14)
.L_14:
        /*002c*/ 	.word	0x00000000
        /*0030*/ 	.short	0x0000
        /*0032*/ 	.short	0x0000
        /*0034*/ 	.byte	0x00, 0xf4, 0x21, 0x00


	//----- nvinfo : EIATTR_SPARSE_MMA_MASK
	.align		4
.L_15:
        /*0038*/ 	.byte	0x03, 0x50
        /*003a*/ 	.short	0x0000


	//----- nvinfo : EIATTR_MAXREG_COUNT
	.align		4
        /*003c*/ 	.byte	0x03, 0x1b
        /*003e*/ 	.short	0x00ff


	//----- nvinfo : EIATTR_EXIT_INSTR_OFFSETS
	.align		4
        /*0040*/ 	.byte	0x04, 0x1c
        /*0042*/ 	.short	(.L_17 - .L_16)


	//   ....[0]....
.L_16:
        /*0044*/ 	.word	0x00000290


	//   ....[1]....
        /*0048*/ 	.word	0x000002b0


	//----- nvinfo : EIATTR_REQNTID
	.align		4
.L_17:
        /*004c*/ 	.byte	0x04, 0x10
        /*004e*/ 	.short	(.L_19 - .L_18)
.L_18:
        /*0050*/ 	.word	0x00000080
        /*0054*/ 	.word	0x00000001
        /*0058*/ 	.word	0x00000001


	//----- nvinfo : EIATTR_CBANK_PARAM_SIZE
	.align		4
.L_19:
        /*005c*/ 	.byte	0x03, 0x19
        /*005e*/ 	.short	0x0014


	//----- nvinfo : EIATTR_PARAM_CBANK
	.align		4
        /*0060*/ 	.byte	0x04, 0x0a
        /*0062*/ 	.short	(.L_21 - .L_20)
	.align		4
.L_20:
        /*0064*/ 	.word	index@(.nv.constant0.triton_poi_fused_mul_sigmoid_52)
        /*0068*/ 	.short	0x0210
        /*006a*/ 	.short	0x0014


	//----- nvinfo : EIATTR_SW_WAR
	.align		4
.L_21:
        /*006c*/ 	.byte	0x04, 0x36
        /*006e*/ 	.short	(.L_23 - .L_22)
.L_22:
        /*0070*/ 	.word	0x00000008
.L_23:


//--------------------- .nv.callgraph             --------------------------
	.section	.nv.callgraph,"",@"SHT_CUDA_CALLGRAPH"
	.align	4
	.sectionentsize	8
	.align		4
        /*0000*/ 	.word	0x00000000
	.align		4
        /*0004*/ 	.word	0xffffffff
	.align		4
        /*0008*/ 	.word	0x00000000
	.align		4
        /*000c*/ 	.word	0xfffffffe
	.align		4
        /*0010*/ 	.word	0x00000000
	.align		4
        /*0014*/ 	.word	0xfffffffd
	.align		4
        /*0018*/ 	.word	0x00000000
	.align		4
        /*001c*/ 	.word	0xfffffffc


//--------------------- .text.triton_poi_fused_mul_sigmoid_52 --------------------------
	.section	.text.triton_poi_fused_mul_sigmoid_52,"ax",@progbits
	.align	128
        .global         triton_poi_fused_mul_sigmoid_52
        .type           triton_poi_fused_mul_sigmoid_52,@function
        .size           triton_poi_fused_mul_sigmoid_52,(.L_x_1 - triton_poi_fused_mul_sigmoid_52)
        .other          triton_poi_fused_mul_sigmoid_52,@"STO_CUDA_ENTRY STV_DEFAULT"
triton_poi_fused_mul_sigmoid_52:
.text.triton_poi_fused_mul_sigmoid_52:
[----:B------:R-:W0:Y:S02]  /*0000*/  LDC R1, c[0x0][0x28] ;  /* 0x00000a00ff017b82 */ /* 0x000e240000000800 */
[----:B------:R-:W1:Y:S01]  /*0010*/  S2R R0, SR_TID.X ;  /* 0x0000000000007919 */ /* 0x000e620000002100 */
[----:B------:R-:W2:Y:S01]  /*0020*/  LDC.64 R4, c[0x0][0x210] ;  /* 0x00008400ff047b82 */ /* 0x000ea20000000a00 */
[----:B------:R-:W-:Y:S01]  /*0030*/  CS2R R2, SRZ ;  /* 0x0000000000027805 */ /* 0x000fe2000001ff00 */
[----:B------:R-:W-:Y:S01]  /*0040*/  ULDC.64 UR4, c[0x0][0x208] ;  /* 0x0000820000047ab9 */ /* 0x000fe20000000a00 */
[----:B------:R-:W3:Y:S01]  /*0050*/  S2R R7, SR_CTAID.X ;  /* 0x0000000000077919 */ /* 0x000ee20000002500 */
[----:B-1----:R-:W-:-:S04]  /*0060*/  SHF.L.U32 R0, R0, 0x1, RZ ;  /* 0x0000000100007819 */ /* 0x002fc800000006ff */
[----:B------:R-:W-:-:S04]  /*0070*/  LOP3.LUT R0, R0, 0xfe, RZ, 0xc0, !PT ;  /* 0x000000fe00007812 */ /* 0x000fc800078ec0ff */
[----:B---3--:R-:W-:-:S04]  /*0080*/  LEA R7, R7, R0, 0x8 ;  /* 0x0000000007077211 */ /* 0x008fc800078e40ff */
[C---:B------:R-:W-:Y:S01]  /*0090*/  ISETP.GE.AND P0, PT, R7.reuse, 0x200, PT ;  /* 0x000002000700780c */ /* 0x040fe20003f06270 */
[----:B--2---:R-:W-:-:S12]  /*00a0*/  IMAD.WIDE R4, R7, 0x4, R4 ;  /* 0x0000000407047825 */ /* 0x004fd800078e0204 */
[----:B------:R1:W2:Y:S02]  /*00b0*/  @!P0 LDG.E.64 R2, desc[UR4][R4.64] ;  /* 0x0000000404028981 */ /* 0x0002a4000c1e1b00 */
[----:B-1----:R-:W1:Y:S02]  /*00c0*/  LDC.64 R4, c[0x0][0x218] ;  /* 0x00008600ff047b82 */ /* 0x002e640000000a00 */
[----:B-1----:R-:W-:-:S04]  /*00d0*/  IMAD.WIDE R4, R7, 0x4, R4 ;  /* 0x0000000407047825 */ /* 0x002fc800078e0204 */
[----:B--2---:R-:W-:-:S04]  /*00e0*/  FADD R0, RZ, -R2 ;  /* 0x80000002ff007221 */ /* 0x004fc80000000000 */
[----:B------:R-:W-:Y:S01]  /*00f0*/  FMUL R6, R0, 1.4426950216293334961 ;  /* 0x3fb8aa3b00067820 */ /* 0x000fe20000400000 */
[----:B------:R-:W-:-:S04]  /*0100*/  FADD R0, RZ, -R3 ;  /* 0x80000003ff007221 */ /* 0x000fc80000000000 */
[----:B------:R-:W-:Y:S01]  /*0110*/  FMUL R8, R0, 1.4426950216293334961 ;  /* 0x3fb8aa3b00087820 */ /* 0x000fe20000400000 */
[----:B------:R-:W-:-:S04]  /*0120*/  FSETP.GEU.AND P1, PT, R6, -126, PT ;  /* 0xc2fc00000600780b */ /* 0x000fc80003f2e000 */
[----:B------:R-:W-:-:S09]  /*0130*/  FSETP.GEU.AND P2, PT, R8, -126, PT ;  /* 0xc2fc00000800780b */ /* 0x000fd20003f4e000 */
[----:B------:R-:W-:-:S04]  /*0140*/  @!P1 FMUL R6, R6, 0.5 ;  /* 0x3f00000006069820 */ /* 0x000fc80000400000 */
[----:B------:R-:W-:Y:S01]  /*0150*/  @!P2 FMUL R8, R8, 0.5 ;  /* 0x3f0000000808a820 */ /* 0x000fe20000400000 */
[----:B------:R1:W2:Y:S08]  /*0160*/  MUFU.EX2 R0, R6 ;  /* 0x0000000600007308 */ /* 0x0002b00000000800 */
[----:B------:R-:W3:Y:S01]  /*0170*/  MUFU.EX2 R9, R8 ;  /* 0x0000000800097308 */ /* 0x000ee20000000800 */
[----:B-1----:R-:W-:Y:S01]  /*0180*/  HFMA2.MMA R6, -RZ, RZ, 1.625, 0 ;  /* 0x3e800000ff067435 */ /* 0x002fe200000001ff */
[----:B--2---:R-:W-:-:S04]  /*0190*/  @!P1 FMUL R0, R0, R0 ;  /* 0x0000000000009220 */ /* 0x004fc80000400000 */
[----:B------:R-:W-:Y:S01]  /*01a0*/  FADD R0, R0, 1 ;  /* 0x3f80000000007421 */ /* 0x000fe20000000000 */
[----:B---3--:R-:W-:-:S04]  /*01b0*/  @!P2 FMUL R9, R9, R9 ;  /* 0x000000090909a220 */ /* 0x008fc80000400000 */
[----:B------:R-:W-:Y:S01]  /*01c0*/  FSETP.GT.AND P1, PT, R0, 8.50705917302346158658e+37, PT ;  /* 0x7e8000000000780b */ /* 0x000fe20003f24000 */
[----:B------:R-:W-:-:S03]  /*01d0*/  FADD R9, R9, 1 ;  /* 0x3f80000009097421 */ /* 0x000fc60000000000 */
[----:B------:R-:W-:Y:S02]  /*01e0*/  FSEL R11, R6, 1, P1 ;  /* 0x3f800000060b7808 */ /* 0x000fe40000800000 */
[----:B------:R-:W-:-:S04]  /*01f0*/  FSETP.GT.AND P2, PT, R9, 8.50705917302346158658e+37, PT ;  /* 0x7e8000000900780b */ /* 0x000fc80003f44000 */
[----:B------:R-:W-:-:S03]  /*0200*/  FSEL R6, R6, 1, P2 ;  /* 0x3f80000006067808 */ /* 0x000fc60001000000 */
[----:B------:R-:W-:-:S06]  /*0210*/  @P1 FMUL R0, R0, 0.25 ;  /* 0x3e80000000001820 */ /* 0x000fcc0000400000 */
[----:B------:R-:W1:Y:S01]  /*0220*/  MUFU.RCP R0, R0 ;  /* 0x0000000000007308 */ /* 0x000e620000001000 */
[----:B------:R-:W-:-:S07]  /*0230*/  @P2 FMUL R9, R9, 0.25 ;  /* 0x3e80000009092820 */ /* 0x000fce0000400000 */
[----:B------:R-:W2:Y:S01]  /*0240*/  MUFU.RCP R9, R9 ;  /* 0x0000000900097308 */ /* 0x000ea20000001000 */
[----:B-1----:R-:W-:-:S04]  /*0250*/  FMUL R11, R0, R11 ;  /* 0x0000000b000b7220 */ /* 0x002fc80000400000 */
[----:B------:R-:W-:Y:S01]  /*0260*/  FMUL R2, R11, R2 ;  /* 0x000000020b027220 */ /* 0x000fe20000400000 */
[----:B--2---:R-:W-:-:S04]  /*0270*/  FMUL R6, R9, R6 ;  /* 0x0000000609067220 */ /* 0x004fc80000400000 */
[----:B------:R-:W-:Y:S01]  /*0280*/  FMUL R3, R6, R3 ;  /* 0x0000000306037220 */ /* 0x000fe20000400000 */
[----:B------:R-:W-:Y:S06]  /*0290*/  @P0 EXIT ;  /* 0x000000000000094d */ /* 0x000fec0003800000 */
[----:B------:R-:W-:Y:S01]  /*02a0*/  STG.E.64 desc[UR4][R4.64], R2 ;  /* 0x0000000204007986 */ /* 0x000fe2000c101b04 */
[----:B------:R-:W-:Y:S05]  /*02b0*/  EXIT ;  /* 0x000000000000794d */ /* 0x000fea0003800000 */
.L_x_0:
[----:B------:R-:W-:-:S00]  /*02c0*/  BRA `(.L_x_0) ;  /* 0xfffffffc00fc7947 */ /* 0x000fc0000383ffff */
[----:B------:R-:W-:-:S00]  /*02d0*/  NOP ;  /* 0x0000000000007918 */ /* 0x000fc00000000000 */
        /* <DEDUP_REMOVED lines=10> */
.L_x_1:


//--------------------- .nv.constant0.triton_poi_fused_mul_sigmoid_52 --------------------------
	.section	.nv.constant0.triton_poi_fused_mul_sigmoid_52,"a",@progbits
	.sectionflags	@""
	.align	4
.nv.constant0.triton_poi_fused_mul_sigmoid_52:
	.zero		548
